//
// Generated by NVIDIA NVVM Compiler
//
// Compiler Build ID: CL-36424714
// Cuda compilation tools, release 13.0, V13.0.88
// Based on NVVM 20.0.0
//

.version 9.0
.target sm_100
.address_size 64

	// .globl	_Z12matAddKernelPfS_S_

.visible .entry _Z12matAddKernelPfS_S_(
	.param .u64 .ptr .align 1 _Z12matAddKernelPfS_S__param_0,
	.param .u64 .ptr .align 1 _Z12matAddKernelPfS_S__param_1,
	.param .u64 .ptr .align 1 _Z12matAddKernelPfS_S__param_2
)
{
	.reg .pred 	%p<4>;
	.reg .b32 	%r<12>;
	.reg .b32 	%f<4>;
	.reg .b64 	%rd<11>;

	ld.param.u64 	%rd1, [_Z12matAddKernelPfS_S__param_0];
	ld.param.u64 	%rd2, [_Z12matAddKernelPfS_S__param_1];
	ld.param.u64 	%rd3, [_Z12matAddKernelPfS_S__param_2];
	mov.u32 	%r2, %tid.x;
	mov.u32 	%r3, %ctaid.x;
	mov.u32 	%r4, %ntid.x;
	mad.lo.s32 	%r5, %r3, %r4, %r2;
	mov.u32 	%r6, %tid.y;
	mov.u32 	%r7, %ctaid.y;
	mov.u32 	%r8, %ntid.y;
	mad.lo.s32 	%r9, %r7, %r8, %r6;
	shl.b32 	%r11, %r9, 2;
	add.s32 	%r1, %r11, %r5;
	setp.gt.s32 	%p1, %r5, 3;
	setp.gt.u32 	%p2, %r9, 3;
	or.pred  	%p3, %p1, %p2;
	@%p3 bra 	$L__BB0_2;
	cvta.to.global.u64 	%rd4, %rd2;
	cvta.to.global.u64 	%rd5, %rd1;
	cvta.to.global.u64 	%rd6, %rd3;
	mul.wide.s32 	%rd7, %r1, 4;
	add.s64 	%rd8, %rd4, %rd7;
	ld.global.f32 	%f1, [%rd8];
	add.s64 	%rd9, %rd5, %rd7;
	ld.global.f32 	%f2, [%rd9];
	add.f32 	%f3, %f1, %f2;
	add.s64 	%rd10, %rd6, %rd7;
	st.global.f32 	[%rd10], %f3;
$L__BB0_2:
	ret;

}
	// .globl	_Z9squareMatPf
.visible .entry _Z9squareMatPf(
	.param .u64 .ptr .align 1 _Z9squareMatPf_param_0
)
{
	.reg .pred 	%p<4>;
	.reg .b32 	%r<11>;
	.reg .b32 	%f<10>;
	.reg .b64 	%rd<7>;

	ld.param.u64 	%rd1, [_Z9squareMatPf_param_0];
	mov.u32 	%r3, %tid.x;
	mov.u32 	%r4, %ctaid.x;
	mov.u32 	%r5, %ntid.x;
	mad.lo.s32 	%r1, %r4, %r5, %r3;
	mov.u32 	%r6, %tid.y;
	mov.u32 	%r7, %ctaid.y;
	mov.u32 	%r8, %ntid.y;
	mad.lo.s32 	%r2, %r7, %r8, %r6;
	setp.gt.u32 	%p1, %r2, 3;
	setp.gt.s32 	%p2, %r1, 3;
	or.pred  	%p3, %p1, %p2;
	@%p3 bra 	$L__BB1_2;
	cvta.to.global.u64 	%rd2, %rd1;
	shl.b32 	%r9, %r2, 2;
	add.s32 	%r10, %r9, %r1;
	mul.wide.s32 	%rd3, %r10, 4;
	add.s64 	%rd4, %rd2, %rd3;
	ld.global.f32 	%f1, [%rd4];
	mul.wide.s32 	%rd5, %r1, 4;
	add.s64 	%rd6, %rd2, %rd5;
	ld.global.f32 	%f2, [%rd6];
	fma.rn.f32 	%f3, %f1, %f2, 0f00000000;
	ld.global.f32 	%f4, [%rd6+16];
	fma.rn.f32 	%f5, %f1, %f4, %f3;
	ld.global.f32 	%f6, [%rd6+32];
	fma.rn.f32 	%f7, %f1, %f6, %f5;
	ld.global.f32 	%f8, [%rd6+48];
	fma.rn.f32 	%f9, %f1, %f8, %f7;
	st.global.f32 	[%rd4], %f9;
$L__BB1_2:
	ret;

}


// ===== COMPILED SASS (sm_100) =====

	.target	sm_100

	.elftype	@"ET_EXEC"


//--------------------- .note.nv.tkinfo           --------------------------
	.section	.note.nv.tkinfo,"",@"SHT_NOTE"
	.sectionflags	@"SHF_NOTE_NV_TKINFO"
	.tkinfo
        /*0018*/ 	.word	0x00000002
        /*0030*/ 	.string	""
        /*0030*/ 	.string	"ptxas"
        /*0030*/ 	.string	"Cuda compilation tools, release 13.0, V13.0.88"
        /*0030*/ 	.string	"Build cuda_13.0.r13.0/compiler.36424714_0"
        /*0030*/ 	.string	"-arch sm_100 -m 64 "



//--------------------- .note.nv.cuinfo           --------------------------
	.section	.note.nv.cuinfo,"",@"SHT_NOTE"
	.sectionflags	@"SHF_NOTE_NV_CUINFO"
        /*0018*/ 	.short	0x0002
        /*001a*/ 	.short	0x0064
        /*001c*/ 	.short	0x0082
	.zero		2


//--------------------- .nv.info                  --------------------------
	.section	.nv.info,"",@"SHT_CUDA_INFO"
	.align	4


	//----- nvinfo : EIATTR_REGCOUNT
	.align		4
        /*0000*/ 	.byte	0x04, 0x2f
        /*0002*/ 	.short	(.L_1 - .L_0)
	.align		4
.L_0:
        /*0004*/ 	.word	index@(_Z12matAddKernelPfS_S_)
        /*0008*/ 	.word	0x0000000c


	//----- nvinfo : EIATTR_FRAME_SIZE
	.align		4
.L_1:
        /*000c*/ 	.byte	0x04, 0x11
        /*000e*/ 	.short	(.L_3 - .L_2)
	.align		4
.L_2:
        /*0010*/ 	.word	index@(_Z12matAddKernelPfS_S_)
        /*0014*/ 	.word	0x00000000


	//----- nvinfo : EIATTR_REGCOUNT
	.align		4
.L_3:
        /*0018*/ 	.byte	0x04, 0x2f
        /*001a*/ 	.short	(.L_5 - .L_4)
	.align		4
.L_4:
        /*001c*/ 	.word	index@(_Z9squareMatPf)
        /*0020*/ 	.word	0x0000000d


	//----- nvinfo : EIATTR_FRAME_SIZE
	.align		4
.L_5:
        /*0024*/ 	.byte	0x04, 0x11
        /*0026*/ 	.short	(.L_7 - .L_6)
	.align		4
.L_6:
        /*0028*/ 	.word	index@(_Z9squareMatPf)
        /*002c*/ 	.word	0x00000000


	//----- nvinfo : EIATTR_MIN_STACK_SIZE
	.align		4
.L_7:
        /*0030*/ 	.byte	0x04, 0x12
        /*0032*/ 	.short	(.L_9 - .L_8)
	.align		4
.L_8:
        /*0034*/ 	.word	index@(_Z9squareMatPf)
        /*0038*/ 	.word	0x00000000


	//----- nvinfo : EIATTR_MIN_STACK_SIZE
	.align		4
.L_9:
        /*003c*/ 	.byte	0x04, 0x12
        /*003e*/ 	.short	(.L_11 - .L_10)
	.align		4
.L_10:
        /*0040*/ 	.word	index@(_Z12matAddKernelPfS_S_)
        /*0044*/ 	.word	0x00000000
.L_11:


//--------------------- .nv.compat                --------------------------
	.section	.nv.compat,"",@"SHT_CUDA_COMPAT_INFO"
	.align	4
        /*0000*/ 	.byte	0x02, 0x09, 0x00, 0x00, 0x02, 0x02, 0x01, 0x00, 0x02, 0x05, 0x05, 0x00, 0x03, 0x07, 0x01, 0x01
        /*0010*/ 	.byte	0x02, 0x03, 0x00, 0x00, 0x02, 0x06, 0x01, 0x00, 0x04, 0x0b, 0x08, 0x00, 0x09, 0x00, 0x00, 0x00
        /*0020*/ 	.byte	0x00, 0x00, 0x00, 0x00


//--------------------- .nv.info._Z9squareMatPf   --------------------------
	.section	.nv.info._Z9squareMatPf,"",@"SHT_CUDA_INFO"
	.sectionflags	@""
	.align	4


	//----- nvinfo : EIATTR_CUDA_API_VERSION
	.align		4
        /*0000*/ 	.byte	0x04, 0x37
        /*0002*/ 	.short	(.L_13 - .L_12)
.L_12:
        /*0004*/ 	.word	0x00000082


	//----- nvinfo : EIATTR_KPARAM_INFO
	.align		4
.L_13:
        /*0008*/ 	.byte	0x04, 0x17
        /*000a*/ 	.short	(.L_15 - .L_14)
.L_14:
        /*000c*/ 	.word	0x00000000
        /*0010*/ 	.short	0x0000
        /*0012*/ 	.short	0x0000
        /*0014*/ 	.byte	0x00, 0xf5, 0x21, 0x00


	//----- nvinfo : EIATTR_SPARSE_MMA_MASK
	.align		4
.L_15:
        /*0018*/ 	.byte	0x03, 0x50
        /*001a*/ 	.short	0x0000


	//----- nvinfo : EIATTR_MAXREG_COUNT
	.align		4
        /*001c*/ 	.byte	0x03, 0x1b
        /*001e*/ 	.short	0x00ff


	//----- nvinfo : EIATTR_MERCURY_ISA_VERSION
	.align		4
        /*0020*/ 	.byte	0x03, 0x5f
        /*0022*/ 	.short	0x0101


	//----- nvinfo : EIATTR_VRC_CTA_INIT_COUNT
	.align		4
        /*0024*/ 	.byte	0x02, 0x4a
	.zero		1
	.zero		1


	//----- nvinfo : EIATTR_EXIT_INSTR_OFFSETS
	.align		4
        /*0028*/ 	.byte	0x04, 0x1c
        /*002a*/ 	.short	(.L_17 - .L_16)


	//   ....[0]....
.L_16:
        /*002c*/ 	.word	0x000000b0


	//   ....[1]....
        /*0030*/ 	.word	0x000001b0


	//----- nvinfo : EIATTR_CBANK_PARAM_SIZE
	.align		4
.L_17:
        /*0034*/ 	.byte	0x03, 0x19
        /*0036*/ 	.short	0x0008


	//----- nvinfo : EIATTR_PARAM_CBANK
	.align		4
        /*0038*/ 	.byte	0x04, 0x0a
        /*003a*/ 	.short	(.L_19 - .L_18)
	.align		4
.L_18:
        /*003c*/ 	.word	index@(.nv.constant0._Z9squareMatPf)
        /*0040*/ 	.short	0x0380
        /*0042*/ 	.short	0x0008


	//----- nvinfo : EIATTR_SW_WAR
	.align		4
.L_19:
        /*0044*/ 	.byte	0x04, 0x36
        /*0046*/ 	.short	(.L_21 - .L_20)
.L_20:
        /*0048*/ 	.word	0x00000008
.L_21:


//--------------------- .nv.info._Z12matAddKernelPfS_S_ --------------------------
	.section	.nv.info._Z12matAddKernelPfS_S_,"",@"SHT_CUDA_INFO"
	.sectionflags	@""
	.align	4


	//----- nvinfo : EIATTR_CUDA_API_VERSION
	.align		4
        /*0000*/ 	.byte	0x04, 0x37
        /*0002*/ 	.short	(.L_23 - .L_22)
.L_22:
        /*0004*/ 	.word	0x00000082


	//----- nvinfo : EIATTR_KPARAM_INFO
	.align		4
.L_23:
        /*0008*/ 	.byte	0x04, 0x17
        /*000a*/ 	.short	(.L_25 - .L_24)
.L_24:
        /*000c*/ 	.word	0x00000000
        /*0010*/ 	.short	0x0002
        /*0012*/ 	.short	0x0010
        /*0014*/ 	.byte	0x00, 0xf5, 0x21, 0x00


	//----- nvinfo : EIATTR_KPARAM_INFO
	.align		4
.L_25:
        /*0018*/ 	.byte	0x04, 0x17
        /*001a*/ 	.short	(.L_27 - .L_26)
.L_26:
        /*001c*/ 	.word	0x00000000
        /*0020*/ 	.short	0x0001
        /*0022*/ 	.short	0x0008
        /*0024*/ 	.byte	0x00, 0xf5, 0x21, 0x00


	//----- nvinfo : EIATTR_KPARAM_INFO
	.align		4
.L_27:
        /*0028*/ 	.byte	0x04, 0x17
        /*002a*/ 	.short	(.L_29 - .L_28)
.L_28:
        /*002c*/ 	.word	0x00000000
        /*0030*/ 	.short	0x0000
        /*0032*/ 	.short	0x0000
        /*0034*/ 	.byte	0x00, 0xf5, 0x21, 0x00


	//----- nvinfo : EIATTR_SPARSE_MMA_MASK
	.align		4
.L_29:
        /*0038*/ 	.byte	0x03, 0x50
        /*003a*/ 	.short	0x0000


	//----- nvinfo : EIATTR_MAXREG_COUNT
	.align		4
        /*003c*/ 	.byte	0x03, 0x1b
        /*003e*/ 	.short	0x00ff


	//----- nvinfo : EIATTR_MERCURY_ISA_VERSION
	.align		4
        /*0040*/ 	.byte	0x03, 0x5f
        /*0042*/ 	.short	0x0101


	//----- nvinfo : EIATTR_VRC_CTA_INIT_COUNT
	.align		4
        /*0044*/ 	.byte	0x02, 0x4a
	.zero		1
	.zero		1


	//----- nvinfo : EIATTR_EXIT_INSTR_OFFSETS
	.align		4
        /*0048*/ 	.byte	0x04, 0x1c
        /*004a*/ 	.short	(.L_31 - .L_30)


	//   ....[0]....
.L_30:
        /*004c*/ 	.word	0x000000b0


	//   ....[1]....
        /*0050*/ 	.word	0x00000180


	//----- nvinfo : EIATTR_CBANK_PARAM_SIZE
	.align		4
.L_31:
        /*0054*/ 	.byte	0x03, 0x19
        /*0056*/ 	.short	0x0018


	//----- nvinfo : EIATTR_PARAM_CBANK
	.align		4
        /*0058*/ 	.byte	0x04, 0x0a
        /*005a*/ 	.short	(.L_33 - .L_32)
	.align		4
.L_32:
        /*005c*/ 	.word	index@(.nv.constant0._Z12matAddKernelPfS_S_)
        /*0060*/ 	.short	0x0380
        /*0062*/ 	.short	0x0018


	//----- nvinfo : EIATTR_SW_WAR
	.align		4
.L_33:
        /*0064*/ 	.byte	0x04, 0x36
        /*0066*/ 	.short	(.L_35 - .L_34)
.L_34:
        /*0068*/ 	.word	0x00000008
.L_35:


//--------------------- .nv.callgraph             --------------------------
	.section	.nv.callgraph,"",@"SHT_CUDA_CALLGRAPH"
	.align	4
	.sectionentsize	8
	.align		4
        /*0000*/ 	.word	0x00000000
	.align		4
        /*0004*/ 	.word	0xffffffff
	.align		4
        /*0008*/ 	.word	0x00000000
	.align		4
        /*000c*/ 	.word	0xfffffffe
	.align		4
        /*0010*/ 	.word	0x00000000
	.align		4
        /*0014*/ 	.word	0xfffffffd
	.align		4
        /*0018*/ 	.word	0x00000000
	.align		4
        /*001c*/ 	.word	0xfffffffc


//--------------------- .text._Z9squareMatPf      --------------------------
	.section	.text._Z9squareMatPf,"ax",@progbits
	.align	128
        .global         _Z9squareMatPf
        .type           _Z9squareMatPf,@function
        .size           _Z9squareMatPf,(.L_x_2 - _Z9squareMatPf)
        .other          _Z9squareMatPf,@"STO_CUDA_ENTRY STV_DEFAULT"
_Z9squareMatPf:
.text._Z9squareMatPf:
[----:B------:R-:W-:Y:S01]  /*0000*/  LDC R1, c[0x0][0x37c] ;  /* 0x0000df00ff017b82 */ /* 0x000fe20000000800 */
[----:B------:R-:W0:Y:S07]  /*0010*/  S2R R7, SR_TID.X ;  /* 0x0000000000077919 */ /* 0x000e2e0000002100 */
[----:B------:R-:W0:Y:S01]  /*0020*/  S2UR UR4, SR_CTAID.X ;  /* 0x00000000000479c3 */ /* 0x000e220000002500 */
[----:B------:R-:W1:Y:S07]  /*0030*/  S2R R2, SR_TID.Y ;  /* 0x0000000000027919 */ /* 0x000e6e0000002200 */
[----:B------:R-:W0:Y:S08]  /*0040*/  LDC R0, c[0x0][0x360] ;  /* 0x0000d800ff007b82 */ /* 0x000e300000000800 */
[----:B------:R-:W1:Y:S08]  /*0050*/  S2UR UR5, SR_CTAID.Y ;  /* 0x00000000000579c3 */ /* 0x000e700000002600 */
[----:B------:R-:W1:Y:S01]  /*0060*/  LDC R3, c[0x0][0x364] ;  /* 0x0000d900ff037b82 */ /* 0x000e620000000800 */
[----:B0-----:R-:W-:-:S05]  /*0070*/  IMAD R7, R0, UR4, R7 ;  /* 0x0000000400077c24 */ /* 0x001fca000f8e0207 */
[----:B------:R-:W-:Y:S01]  /*0080*/  ISETP.GT.AND P0, PT, R7, 0x3, PT ;  /* 0x000000030700780c */ /* 0x000fe20003f04270 */
[----:B-1----:R-:W-:-:S05]  /*0090*/  IMAD R0, R3, UR5, R2 ;  /* 0x0000000503007c24 */ /* 0x002fca000f8e0202 */
[----:B------:R-:W-:-:S13]  /*00a0*/  ISETP.GT.U32.OR P0, PT, R0, 0x3, P0 ;  /* 0x000000030000780c */ /* 0x000fda0000704470 */
[----:B------:R-:W-:Y:S05]  /*00b0*/  @P0 EXIT ;  /* 0x000000000000094d */ /* 0x000fea0003800000 */
[----:B------:R-:W0:Y:S01]  /*00c0*/  LDC.64 R4, c[0x0][0x380] ;  /* 0x0000e000ff047b82 */ /* 0x000e220000000a00 */
[----:B------:R-:W1:Y:S01]  /*00d0*/  LDCU.64 UR4, c[0x0][0x358] ;  /* 0x00006b00ff0477ac */ /* 0x000e620008000a00 */
[----:B------:R-:W-:-:S05]  /*00e0*/  LEA R3, R0, R7, 0x2 ;  /* 0x0000000700037211 */ /* 0x000fca00078e10ff */
[----:B0-----:R-:W-:-:S04]  /*00f0*/  IMAD.WIDE R2, R3, 0x4, R4 ;  /* 0x0000000403027825 */ /* 0x001fc800078e0204 */
[----:B------:R-:W-:Y:S01]  /*0100*/  IMAD.WIDE R4, R7, 0x4, R4 ;  /* 0x0000000407047825 */ /* 0x000fe200078e0204 */
[----:B-1----:R-:W2:Y:S04]  /*0110*/  LDG.E R0, desc[UR4][R2.64] ;  /* 0x0000000402007981 */ /* 0x002ea8000c1e1900 */
[----:B------:R-:W2:Y:S04]  /*0120*/  LDG.E R7, desc[UR4][R4.64] ;  /* 0x0000000404077981 */ /* 0x000ea8000c1e1900 */
[----:B------:R-:W3:Y:S04]  /*0130*/  LDG.E R6, desc[UR4][R4.64+0x10] ;  /* 0x0000100404067981 */ /* 0x000ee8000c1e1900 */
[----:B------:R-:W4:Y:S04]  /*0140*/  LDG.E R8, desc[UR4][R4.64+0x20] ;  /* 0x0000200404087981 */ /* 0x000f28000c1e1900 */
[----:B------:R-:W5:Y:S01]  /*0150*/  LDG.E R10, desc[UR4][R4.64+0x30] ;  /* 0x00003004040a7981 */ /* 0x000f62000c1e1900 */
[----:B--2---:R-:W-:-:S04]  /*0160*/  FFMA R7, R0, R7, RZ ;  /* 0x0000000700077223 */ /* 0x004fc800000000ff */
[----:B---3--:R-:W-:-:S04]  /*0170*/  FFMA R7, R0, R6, R7 ;  /* 0x0000000600077223 */ /* 0x008fc80000000007 */
[----:B----4-:R-:W-:-:S04]  /*0180*/  FFMA R7, R0, R8, R7 ;  /* 0x0000000800077223 */ /* 0x010fc80000000007 */
[----:B-----5:R-:W-:-:S05]  /*0190*/  FFMA R7, R0, R10, R7 ;  /* 0x0000000a00077223 */ /* 0x020fca0000000007 */
[----:B------:R-:W-:Y:S01]  /*01a0*/  STG.E desc[UR4][R2.64], R7 ;  /* 0x0000000702007986 */ /* 0x000fe2000c101904 */
[----:B------:R-:W-:Y:S05]  /*01b0*/  EXIT ;  /* 0x000000000000794d */ /* 0x000fea0003800000 */
.L_x_0:
[----:B------:R-:W-:-:S00]  /*01c0*/  BRA `(.L_x_0) ;  /* 0xfffffffc00fc7947 */ /* 0x000fc0000383ffff */
[----:B------:R-:W-:-:S00]  /*01d0*/  NOP ;  /* 0x0000000000007918 */ /* 0x000fc00000000000 */
        /* <DEDUP_REMOVED lines=10> */
.L_x_2:


//--------------------- .text._Z12matAddKernelPfS_S_ --------------------------
	.section	.text._Z12matAddKernelPfS_S_,"ax",@progbits
	.align	128
        .global         _Z12matAddKernelPfS_S_
        .type           _Z12matAddKernelPfS_S_,@function
        .size           _Z12matAddKernelPfS_S_,(.L_x_3 - _Z12matAddKernelPfS_S_)
        .other          _Z12matAddKernelPfS_S_,@"STO_CUDA_ENTRY STV_DEFAULT"
_Z12matAddKernelPfS_S_:
.text._Z12matAddKernelPfS_S_:
[----:B------:R-:W-:Y:S01]  /*0000*/  LDC R1, c[0x0][0x37c] ;  /* 0x0000df00ff017b82 */ /* 0x000fe20000000800 */
[----:B------:R-:W0:Y:S07]  /*0010*/  S2R R7, SR_TID.Y ;  /* 0x0000000000077919 */ /* 0x000e2e0000002200 */
[----:B------:R-:W1:Y:S01]  /*0020*/  LDC R3, c[0x0][0x360] ;  /* 0x0000d800ff037b82 */ /* 0x000e620000000800 */
[----:B------:R-:W1:Y:S07]  /*0030*/  S2R R0, SR_TID.X ;  /* 0x0000000000007919 */ /* 0x000e6e0000002100 */
[----:B------:R-:W0:Y:S08]  /*0040*/  S2UR UR5, SR_CTAID.Y ;  /* 0x00000000000579c3 */ /* 0x000e300000002600 */
[----:B------:R-:W0:Y:S08]  /*0050*/  LDC R2, c[0x0][0x364] ;  /* 0x0000d900ff027b82 */ /* 0x000e300000000800 */
[----:B------:R-:W1:Y:S01]  /*0060*/  S2UR UR4, SR_CTAID.X ;  /* 0x00000000000479c3 */ /* 0x000e620000002500 */
[----:B0-----:R-:W-:-:S05]  /*0070*/  IMAD R7, R2, UR5, R7 ;  /* 0x0000000502077c24 */ /* 0x001fca000f8e0207 */
[----:B------:R-:W-:Y:S01]  /*0080*/  ISETP.GT.U32.AND P0, PT, R7, 0x3, PT ;  /* 0x000000030700780c */ /* 0x000fe20003f04070 */
[----:B-1----:R-:W-:-:S05]  /*0090*/  IMAD R0, R3, UR4, R0 ;  /* 0x0000000403007c24 */ /* 0x002fca000f8e0200 */
[----:B------:R-:W-:-:S13]  /*00a0*/  ISETP.GT.OR P0, PT, R0, 0x3, P0 ;  /* 0x000000030000780c */ /* 0x000fda0000704670 */
[----:B------:R-:W-:Y:S05]  /*00b0*/  @P0 EXIT ;  /* 0x000000000000094d */ /* 0x000fea0003800000 */
[----:B------:R-:W0:Y:S01]  /*00c0*/  LDC.64 R2, c[0x0][0x388] ;  /* 0x0000e200ff027b82 */ /* 0x000e220000000a00 */
[----:B------:R-:W1:Y:S01]  /*00d0*/  LDCU.64 UR4, c[0x0][0x358] ;  /* 0x00006b00ff0477ac */ /* 0x000e620008000a00 */
[----:B------:R-:W-:-:S06]  /*00e0*/  LEA R9, R7, R0, 0x2 ;  /* 0x0000000007097211 */ /* 0x000fcc00078e10ff */
[----:B------:R-:W2:Y:S08]  /*00f0*/  LDC.64 R4, c[0x0][0x380] ;  /* 0x0000e000ff047b82 */ /* 0x000eb00000000a00 */
[----:B------:R-:W3:Y:S01]  /*0100*/  LDC.64 R6, c[0x0][0x390] ;  /* 0x0000e400ff067b82 */ /* 0x000ee20000000a00 */
[----:B0-----:R-:W-:-:S06]  /*0110*/  IMAD.WIDE R2, R9, 0x4, R2 ;  /* 0x0000000409027825 */ /* 0x001fcc00078e0202 */
[----:B-1----:R-:W4:Y:S01]  /*0120*/  LDG.E R2, desc[UR4][R2.64] ;  /* 0x0000000402027981 */ /* 0x002f22000c1e1900 */
[----:B--2---:R-:W-:-:S06]  /*0130*/  IMAD.WIDE R4, R9, 0x4, R4 ;  /* 0x0000000409047825 */ /* 0x004fcc00078e0204 */
[----:B------:R-:W4:Y:S01]  /*0140*/  LDG.E R5, desc[UR4][R4.64] ;  /* 0x0000000404057981 */ /* 0x000f22000c1e1900 */
[----:B---3--:R-:W-:-:S04]  /*0150*/  IMAD.WIDE R6, R9, 0x4, R6 ;  /* 0x0000000409067825 */ /* 0x008fc800078e0206 */
[----:B----4-:R-:W-:-:S05]  /*0160*/  FADD R9, R2, R5 ;  /* 0x0000000502097221 */ /* 0x010fca0000000000 */
[----:B------:R-:W-:Y:S01]  /*0170*/  STG.E desc[UR4][R6.64], R9 ;  /* 0x0000000906007986 */ /* 0x000fe2000c101904 */
[----:B------:R-:W-:Y:S05]  /*0180*/  EXIT ;  /* 0x000000000000794d */ /* 0x000fea0003800000 */
.L_x_1:
        /* <DEDUP_REMOVED lines=15> */
.L_x_3:


//--------------------- .nv.shared.reserved.0     --------------------------
	.section	.nv.shared.reserved.0,"aw",@nobits
	.weak		__nv_reservedSMEM_offset_0_alias
	.size		__nv_reservedSMEM_offset_0_alias, 0, 64
	.other		__nv_reservedSMEM_offset_0_alias,@"STO_CUDA_RESERVED_SHARED STV_DEFAULT"
__nv_reservedSMEM_offset_0_alias:
	.zero		0
	.zero		64


//--------------------- .nv.constant0._Z9squareMatPf --------------------------
	.section	.nv.constant0._Z9squareMatPf,"a",@progbits
	.sectionflags	@""
	.align	4
.nv.constant0._Z9squareMatPf:
	.zero		904


//--------------------- .nv.constant0._Z12matAddKernelPfS_S_ --------------------------
	.section	.nv.constant0._Z12matAddKernelPfS_S_,"a",@progbits
	.sectionflags	@""
	.align	4
.nv.constant0._Z12matAddKernelPfS_S_:
	.zero		920


//--------------------- SYMBOLS --------------------------

	.type		.nv.reservedSmem.offset0,@object
	.size		.nv.reservedSmem.offset0,0x4
